//
// Generated by NVIDIA NVVM Compiler
//
// Compiler Build ID: CL-36424714
// Cuda compilation tools, release 13.0, V13.0.88
// Based on NVVM 20.0.0
//

.version 9.0
.target sm_100
.address_size 64

	// .globl	_Z7gpu_simPbiS_

.visible .entry _Z7gpu_simPbiS_(
	.param .u64 .ptr .align 1 _Z7gpu_simPbiS__param_0,
	.param .u32 _Z7gpu_simPbiS__param_1,
	.param .u64 .ptr .align 1 _Z7gpu_simPbiS__param_2
)
{
	.reg .pred 	%p<40>;
	.reg .b16 	%rs<13>;
	.reg .b32 	%r<64>;
	.reg .b64 	%rd<28>;

	ld.param.u64 	%rd6, [_Z7gpu_simPbiS__param_0];
	ld.param.u32 	%r27, [_Z7gpu_simPbiS__param_1];
	ld.param.u64 	%rd7, [_Z7gpu_simPbiS__param_2];
	cvta.to.global.u64 	%rd1, %rd7;
	cvta.to.global.u64 	%rd2, %rd6;
	mov.u32 	%r28, %ctaid.x;
	mov.u32 	%r29, %ntid.x;
	mov.u32 	%r30, %tid.x;
	mad.lo.s32 	%r1, %r28, %r29, %r30;
	mov.u32 	%r31, %ctaid.y;
	mov.u32 	%r32, %ntid.y;
	mov.u32 	%r33, %tid.y;
	mad.lo.s32 	%r34, %r31, %r32, %r33;
	mul.lo.s32 	%r3, %r27, %r34;
	add.s32 	%r4, %r3, %r1;
	max.s32 	%r35, %r1, %r34;
	setp.ge.s32 	%p1, %r35, %r27;
	@%p1 bra 	$L__BB0_22;
	add.s32 	%r5, %r1, -1;
	add.s32 	%r6, %r34, -1;
	or.b32  	%r37, %r6, %r5;
	setp.lt.s32 	%p2, %r37, 0;
	sub.s32 	%r7, %r3, %r27;
	cvt.s64.s32 	%rd3, %r1;
	cvt.s64.s32 	%rd8, %r7;
	add.s64 	%rd9, %rd8, %rd3;
	add.s64 	%rd4, %rd2, %rd9;
	mov.b32 	%r57, 0;
	@%p2 bra 	$L__BB0_3;
	ld.global.u8 	%rs2, [%rd4+-1];
	setp.ne.s16 	%p3, %rs2, 0;
	selp.u32 	%r57, 1, 0, %p3;
$L__BB0_3:
	setp.lt.s32 	%p4, %r1, 1;
	cvt.s64.s32 	%rd10, %r3;
	add.s64 	%rd11, %rd10, %rd3;
	add.s64 	%rd5, %rd2, %rd11;
	@%p4 bra 	$L__BB0_5;
	ld.global.u8 	%rs3, [%rd5+-1];
	setp.ne.s16 	%p5, %rs3, 0;
	selp.u32 	%r38, 1, 0, %p5;
	add.s32 	%r57, %r57, %r38;
$L__BB0_5:
	setp.lt.s32 	%p6, %r1, 1;
	add.s32 	%r12, %r34, 1;
	setp.ge.u32 	%p7, %r12, %r27;
	or.pred  	%p8, %p6, %p7;
	@%p8 bra 	$L__BB0_7;
	add.s32 	%r39, %r3, %r27;
	add.s32 	%r40, %r39, %r5;
	cvt.u64.u32 	%rd12, %r40;
	add.s64 	%rd13, %rd2, %rd12;
	ld.global.u8 	%rs4, [%rd13];
	setp.ne.s16 	%p9, %rs4, 0;
	selp.u32 	%r41, 1, 0, %p9;
	add.s32 	%r57, %r57, %r41;
$L__BB0_7:
	or.b32  	%r42, %r6, %r1;
	setp.lt.s32 	%p10, %r42, 0;
	setp.gt.u32 	%p11, %r34, %r27;
	or.pred  	%p12, %p10, %p11;
	@%p12 bra 	$L__BB0_9;
	add.s32 	%r43, %r7, %r1;
	cvt.s64.s32 	%rd14, %r43;
	add.s64 	%rd15, %rd2, %rd14;
	ld.global.u8 	%rs5, [%rd15];
	setp.ne.s16 	%p13, %rs5, 0;
	selp.u32 	%r44, 1, 0, %p13;
	add.s32 	%r57, %r57, %r44;
$L__BB0_9:
	setp.ge.u32 	%p14, %r12, %r27;
	setp.lt.s32 	%p15, %r1, 0;
	or.pred  	%p16, %p15, %p14;
	@%p16 bra 	$L__BB0_11;
	add.s32 	%r45, %r4, %r27;
	cvt.u64.u32 	%rd16, %r45;
	add.s64 	%rd17, %rd2, %rd16;
	ld.global.u8 	%rs6, [%rd17];
	setp.ne.s16 	%p17, %rs6, 0;
	selp.u32 	%r46, 1, 0, %p17;
	add.s32 	%r57, %r57, %r46;
$L__BB0_11:
	setp.gt.u32 	%p18, %r34, %r27;
	add.s32 	%r19, %r1, 1;
	setp.ge.s32 	%p19, %r19, %r27;
	or.b32  	%r47, %r6, %r19;
	setp.lt.s32 	%p20, %r47, 0;
	or.pred  	%p21, %p19, %p18;
	or.pred  	%p22, %p20, %p21;
	@%p22 bra 	$L__BB0_13;
	ld.global.u8 	%rs7, [%rd4+1];
	setp.ne.s16 	%p23, %rs7, 0;
	selp.u32 	%r48, 1, 0, %p23;
	add.s32 	%r57, %r57, %r48;
$L__BB0_13:
	setp.ge.s32 	%p24, %r19, %r27;
	setp.lt.s32 	%p25, %r1, -1;
	or.pred  	%p26, %p25, %p24;
	@%p26 bra 	$L__BB0_15;
	ld.global.u8 	%rs8, [%rd5+1];
	setp.ne.s16 	%p27, %rs8, 0;
	selp.u32 	%r49, 1, 0, %p27;
	add.s32 	%r57, %r57, %r49;
$L__BB0_15:
	setp.lt.s32 	%p28, %r1, -1;
	setp.ge.s32 	%p29, %r19, %r27;
	setp.ge.u32 	%p30, %r12, %r27;
	or.pred  	%p31, %p29, %p30;
	or.pred  	%p32, %p28, %p31;
	@%p32 bra 	$L__BB0_17;
	add.s32 	%r50, %r3, %r27;
	add.s32 	%r51, %r50, %r19;
	cvt.u64.u32 	%rd18, %r51;
	add.s64 	%rd19, %rd2, %rd18;
	ld.global.u8 	%rs9, [%rd19];
	setp.ne.s16 	%p33, %rs9, 0;
	selp.u32 	%r52, 1, 0, %p33;
	add.s32 	%r57, %r57, %r52;
$L__BB0_17:
	cvt.s64.s32 	%rd20, %r4;
	add.s64 	%rd21, %rd2, %rd20;
	ld.global.u8 	%rs1, [%rd21];
	setp.eq.s16 	%p34, %rs1, 0;
	and.b32  	%r54, %r57, -2;
	setp.ne.s32 	%p35, %r54, 2;
	or.pred  	%p36, %p34, %p35;
	@%p36 bra 	$L__BB0_19;
	add.s64 	%rd23, %rd1, %rd20;
	mov.b16 	%rs10, 1;
	st.global.u8 	[%rd23], %rs10;
	bra.uni 	$L__BB0_22;
$L__BB0_19:
	setp.ne.s16 	%p37, %rs1, 0;
	setp.ne.s32 	%p38, %r57, 3;
	or.pred  	%p39, %p37, %p38;
	@%p39 bra 	$L__BB0_21;
	add.s64 	%rd27, %rd1, %rd20;
	mov.b16 	%rs12, 1;
	st.global.u8 	[%rd27], %rs12;
	bra.uni 	$L__BB0_22;
$L__BB0_21:
	add.s64 	%rd25, %rd1, %rd20;
	mov.b16 	%rs11, 0;
	st.global.u8 	[%rd25], %rs11;
$L__BB0_22:
	ret;

}


// ===== COMPILED SASS (sm_100) =====

	.target	sm_100

	.elftype	@"ET_EXEC"


//--------------------- .note.nv.tkinfo           --------------------------
	.section	.note.nv.tkinfo,"",@"SHT_NOTE"
	.sectionflags	@"SHF_NOTE_NV_TKINFO"
	.tkinfo
        /*0018*/ 	.word	0x00000002
        /*0030*/ 	.string	""
        /*0030*/ 	.string	"ptxas"
        /*0030*/ 	.string	"Cuda compilation tools, release 13.0, V13.0.88"
        /*0030*/ 	.string	"Build cuda_13.0.r13.0/compiler.36424714_0"
        /*0030*/ 	.string	"-arch sm_100 -m 64 "



//--------------------- .note.nv.cuinfo           --------------------------
	.section	.note.nv.cuinfo,"",@"SHT_NOTE"
	.sectionflags	@"SHF_NOTE_NV_CUINFO"
        /*0018*/ 	.short	0x0002
        /*001a*/ 	.short	0x0064
        /*001c*/ 	.short	0x0082
	.zero		2


//--------------------- .nv.info                  --------------------------
	.section	.nv.info,"",@"SHT_CUDA_INFO"
	.align	4


	//----- nvinfo : EIATTR_REGCOUNT
	.align		4
        /*0000*/ 	.byte	0x04, 0x2f
        /*0002*/ 	.short	(.L_1 - .L_0)
	.align		4
.L_0:
        /*0004*/ 	.word	index@(_Z7gpu_simPbiS_)
        /*0008*/ 	.word	0x00000017


	//----- nvinfo : EIATTR_FRAME_SIZE
	.align		4
.L_1:
        /*000c*/ 	.byte	0x04, 0x11
        /*000e*/ 	.short	(.L_3 - .L_2)
	.align		4
.L_2:
        /*0010*/ 	.word	index@(_Z7gpu_simPbiS_)
        /*0014*/ 	.word	0x00000000


	//----- nvinfo : EIATTR_MIN_STACK_SIZE
	.align		4
.L_3:
        /*0018*/ 	.byte	0x04, 0x12
        /*001a*/ 	.short	(.L_5 - .L_4)
	.align		4
.L_4:
        /*001c*/ 	.word	index@(_Z7gpu_simPbiS_)
        /*0020*/ 	.word	0x00000000
.L_5:


//--------------------- .nv.compat                --------------------------
	.section	.nv.compat,"",@"SHT_CUDA_COMPAT_INFO"
	.align	4
        /*0000*/ 	.byte	0x02, 0x09, 0x00, 0x00, 0x02, 0x02, 0x01, 0x00, 0x02, 0x05, 0x05, 0x00, 0x03, 0x07, 0x01, 0x01
        /*0010*/ 	.byte	0x02, 0x03, 0x00, 0x00, 0x02, 0x06, 0x01, 0x00, 0x04, 0x0b, 0x08, 0x00, 0x09, 0x00, 0x00, 0x00
        /*0020*/ 	.byte	0x00, 0x00, 0x00, 0x00


//--------------------- .nv.info._Z7gpu_simPbiS_  --------------------------
	.section	.nv.info._Z7gpu_simPbiS_,"",@"SHT_CUDA_INFO"
	.sectionflags	@""
	.align	4


	//----- nvinfo : EIATTR_CUDA_API_VERSION
	.align		4
        /*0000*/ 	.byte	0x04, 0x37
        /*0002*/ 	.short	(.L_7 - .L_6)
.L_6:
        /*0004*/ 	.word	0x00000082


	//----- nvinfo : EIATTR_KPARAM_INFO
	.align		4
.L_7:
        /*0008*/ 	.byte	0x04, 0x17
        /*000a*/ 	.short	(.L_9 - .L_8)
.L_8:
        /*000c*/ 	.word	0x00000000
        /*0010*/ 	.short	0x0002
        /*0012*/ 	.short	0x0010
        /*0014*/ 	.byte	0x00, 0xf5, 0x21, 0x00


	//----- nvinfo : EIATTR_KPARAM_INFO
	.align		4
.L_9:
        /*0018*/ 	.byte	0x04, 0x17
        /*001a*/ 	.short	(.L_11 - .L_10)
.L_10:
        /*001c*/ 	.word	0x00000000
        /*0020*/ 	.short	0x0001
        /*0022*/ 	.short	0x0008
        /*0024*/ 	.byte	0x00, 0xf0, 0x11, 0x00


	//----- nvinfo : EIATTR_KPARAM_INFO
	.align		4
.L_11:
        /*0028*/ 	.byte	0x04, 0x17
        /*002a*/ 	.short	(.L_13 - .L_12)
.L_12:
        /*002c*/ 	.word	0x00000000
        /*0030*/ 	.short	0x0000
        /*0032*/ 	.short	0x0000
        /*0034*/ 	.byte	0x00, 0xf5, 0x21, 0x00


	//----- nvinfo : EIATTR_SPARSE_MMA_MASK
	.align		4
.L_13:
        /*0038*/ 	.byte	0x03, 0x50
        /*003a*/ 	.short	0x0000


	//----- nvinfo : EIATTR_MAXREG_COUNT
	.align		4
        /*003c*/ 	.byte	0x03, 0x1b
        /*003e*/ 	.short	0x00ff


	//----- nvinfo : EIATTR_MERCURY_ISA_VERSION
	.align		4
        /*0040*/ 	.byte	0x03, 0x5f
        /*0042*/ 	.short	0x0101


	//----- nvinfo : EIATTR_VRC_CTA_INIT_COUNT
	.align		4
        /*0044*/ 	.byte	0x02, 0x4a
	.zero		1
	.zero		1


	//----- nvinfo : EIATTR_EXIT_INSTR_OFFSETS
	.align		4
        /*0048*/ 	.byte	0x04, 0x1c
        /*004a*/ 	.short	(.L_15 - .L_14)


	//   ....[0]....
.L_14:
        /*004c*/ 	.word	0x000000c0


	//   ....[1]....
        /*0050*/ 	.word	0x000006c0


	//   ....[2]....
        /*0054*/ 	.word	0x00000740


	//   ....[3]....
        /*0058*/ 	.word	0x00000790


	//----- nvinfo : EIATTR_CBANK_PARAM_SIZE
	.align		4
.L_15:
        /*005c*/ 	.byte	0x03, 0x19
        /*005e*/ 	.short	0x0018


	//----- nvinfo : EIATTR_PARAM_CBANK
	.align		4
        /*0060*/ 	.byte	0x04, 0x0a
        /*0062*/ 	.short	(.L_17 - .L_16)
	.align		4
.L_16:
        /*0064*/ 	.word	index@(.nv.constant0._Z7gpu_simPbiS_)
        /*0068*/ 	.short	0x0380
        /*006a*/ 	.short	0x0018


	//----- nvinfo : EIATTR_SW_WAR
	.align		4
.L_17:
        /*006c*/ 	.byte	0x04, 0x36
        /*006e*/ 	.short	(.L_19 - .L_18)
.L_18:
        /*0070*/ 	.word	0x00000008
.L_19:


//--------------------- .nv.callgraph             --------------------------
	.section	.nv.callgraph,"",@"SHT_CUDA_CALLGRAPH"
	.align	4
	.sectionentsize	8
	.align		4
        /*0000*/ 	.word	0x00000000
	.align		4
        /*0004*/ 	.word	0xffffffff
	.align		4
        /*0008*/ 	.word	0x00000000
	.align		4
        /*000c*/ 	.word	0xfffffffe
	.align		4
        /*0010*/ 	.word	0x00000000
	.align		4
        /*0014*/ 	.word	0xfffffffd
	.align		4
        /*0018*/ 	.word	0x00000000
	.align		4
        /*001c*/ 	.word	0xfffffffc


//--------------------- .text._Z7gpu_simPbiS_     --------------------------
	.section	.text._Z7gpu_simPbiS_,"ax",@progbits
	.align	128
        .global         _Z7gpu_simPbiS_
        .type           _Z7gpu_simPbiS_,@function
        .size           _Z7gpu_simPbiS_,(.L_x_1 - _Z7gpu_simPbiS_)
        .other          _Z7gpu_simPbiS_,@"STO_CUDA_ENTRY STV_DEFAULT"
_Z7gpu_simPbiS_:
.text._Z7gpu_simPbiS_:
[----:B------:R-:W-:Y:S01]  /*0000*/  LDC R1, c[0x0][0x37c] ;  /* 0x0000df00ff017b82 */ /* 0x000fe20000000800 */
[----:B------:R-:W0:Y:S07]  /*0010*/  S2R R3, SR_TID.X ;  /* 0x0000000000037919 */ /* 0x000e2e0000002100 */
[----:B------:R-:W0:Y:S01]  /*0020*/  LDC R0, c[0x0][0x360] ;  /* 0x0000d800ff007b82 */ /* 0x000e220000000800 */
[----:B------:R-:W1:Y:S01]  /*0030*/  LDCU UR6, c[0x0][0x388] ;  /* 0x00007100ff0677ac */ /* 0x000e620008000800 */
[----:B------:R-:W2:Y:S06]  /*0040*/  S2R R2, SR_TID.Y ;  /* 0x0000000000027919 */ /* 0x000eac0000002200 */
[----:B------:R-:W0:Y:S08]  /*0050*/  S2UR UR4, SR_CTAID.X ;  /* 0x00000000000479c3 */ /* 0x000e300000002500 */
[----:B------:R-:W2:Y:S08]  /*0060*/  S2UR UR5, SR_CTAID.Y ;  /* 0x00000000000579c3 */ /* 0x000eb00000002600 */
[----:B------:R-:W2:Y:S01]  /*0070*/  LDC R7, c[0x0][0x364] ;  /* 0x0000d900ff077b82 */ /* 0x000ea20000000800 */
[----:B0-----:R-:W-:-:S02]  /*0080*/  IMAD R0, R0, UR4, R3 ;  /* 0x0000000400007c24 */ /* 0x001fc4000f8e0203 */
[----:B--2---:R-:W-:-:S05]  /*0090*/  IMAD R7, R7, UR5, R2 ;  /* 0x0000000507077c24 */ /* 0x004fca000f8e0202 */
[----:B------:R-:W-:-:S04]  /*00a0*/  VIMNMX R2, PT, PT, R0, R7, !PT ;  /* 0x0000000700027248 */ /* 0x000fc80007fe0100 */
[----:B-1----:R-:W-:-:S13]  /*00b0*/  ISETP.GE.AND P0, PT, R2, UR6, PT ;  /* 0x0000000602007c0c */ /* 0x002fda000bf06270 */
[----:B------:R-:W-:Y:S05]  /*00c0*/  @P0 EXIT ;  /* 0x000000000000094d */ /* 0x000fea0003800000 */
[----:B------:R-:W0:Y:S01]  /*00d0*/  LDCU.64 UR8, c[0x0][0x380] ;  /* 0x00007000ff0877ac */ /* 0x000e220008000a00 */
[C---:B------:R-:W-:Y:S01]  /*00e0*/  VIADD R6, R0.reuse, 0xffffffff ;  /* 0xffffffff00067836 */ /* 0x040fe20000000000 */
[----:B------:R-:W-:Y:S01]  /*00f0*/  SHF.R.S32.HI R3, RZ, 0x1f, R0 ;  /* 0x0000001fff037819 */ /* 0x000fe20000011400 */
[C---:B------:R-:W-:Y:S01]  /*0100*/  VIADD R13, R7.reuse, 0xffffffff ;  /* 0xffffffff070d7836 */ /* 0x040fe20000000000 */
[----:B------:R-:W1:Y:S01]  /*0110*/  LDCU.64 UR4, c[0x0][0x358] ;  /* 0x00006b00ff0477ac */ /* 0x000e620008000a00 */
[----:B------:R-:W-:Y:S01]  /*0120*/  IMAD R11, R7, UR6, RZ ;  /* 0x00000006070b7c24 */ /* 0x000fe2000f8e02ff */
[----:B------:R-:W-:Y:S02]  /*0130*/  ISETP.GE.AND P5, PT, R0, 0x1, PT ;  /* 0x000000010000780c */ /* 0x000fe40003fa6270 */
[----:B------:R-:W-:Y:S01]  /*0140*/  LOP3.LUT R2, R13, R6, RZ, 0xfc, !PT ;  /* 0x000000060d027212 */ /* 0x000fe200078efcff */
[----:B------:R-:W-:-:S03]  /*0150*/  VIADD R9, R11, -UR6 ;  /* 0x800000060b097c36 */ /* 0x000fc60008000000 */
[----:B------:R-:W-:Y:S02]  /*0160*/  ISETP.GE.AND P3, PT, R2, RZ, PT ;  /* 0x000000ff0200720c */ /* 0x000fe40003f66270 */
[----:B------:R-:W-:Y:S02]  /*0170*/  SHF.R.S32.HI R2, RZ, 0x1f, R9 ;  /* 0x0000001fff027819 */ /* 0x000fe40000011409 */
[----:B0-----:R-:W-:-:S04]  /*0180*/  IADD3 R4, P0, P1, R9, UR8, R0 ;  /* 0x0000000809047c10 */ /* 0x001fc8000f91e000 */
[----:B------:R-:W-:Y:S02]  /*0190*/  IADD3.X R5, PT, PT, R2, UR9, R3, P0, P1 ;  /* 0x0000000902057c10 */ /* 0x000fe400087e2403 */
[----:B------:R-:W-:Y:S02]  /*01a0*/  SHF.R.S32.HI R8, RZ, 0x1f, R11 ;  /* 0x0000001fff087819 */ /* 0x000fe4000001140b */
[----:B------:R-:W-:Y:S01]  /*01b0*/  IADD3 R2, P0, P1, R11, UR8, R0 ;  /* 0x000000080b027c10 */ /* 0x000fe2000f91e000 */
[----:B-1----:R-:W2:Y:S03]  /*01c0*/  @P3 LDG.E.U8 R12, desc[UR4][R4.64+-0x1] ;  /* 0xffffff04040c3981 */ /* 0x002ea6000c1e1100 */
[----:B------:R-:W-:-:S05]  /*01d0*/  IADD3.X R3, PT, PT, R8, UR9, R3, P0, P1 ;  /* 0x0000000908037c10 */ /* 0x000fca00087e2403 */
[----:B------:R-:W3:Y:S01]  /*01e0*/  @P5 LDG.E.U8 R10, desc[UR4][R2.64+-0x1] ;  /* 0xffffff04020a5981 */ /* 0x000ee2000c1e1100 */
[C---:B------:R-:W-:Y:S01]  /*01f0*/  VIADD R8, R7.reuse, 0x1 ;  /* 0x0000000107087836 */ /* 0x040fe20000000000 */
[----:B------:R-:W-:Y:S02]  /*0200*/  ISETP.GT.U32.AND P1, PT, R7, UR6, PT ;  /* 0x0000000607007c0c */ /* 0x000fe4000bf24070 */
[----:B------:R-:W-:Y:S02]  /*0210*/  LOP3.LUT R7, R13, R0, RZ, 0xfc, !PT ;  /* 0x000000000d077212 */ /* 0x000fe400078efcff */
[----:B------:R-:W-:Y:S02]  /*0220*/  ISETP.GE.U32.AND P0, PT, R8, UR6, PT ;  /* 0x0000000608007c0c */ /* 0x000fe4000bf06070 */
[----:B------:R-:W-:Y:S02]  /*0230*/  ISETP.LT.OR P4, PT, R7, RZ, P1 ;  /* 0x000000ff0700720c */ /* 0x000fe40000f81670 */
[C---:B------:R-:W-:Y:S01]  /*0240*/  ISETP.LT.OR P2, PT, R0.reuse, 0x1, P0 ;  /* 0x000000010000780c */ /* 0x040fe20000741670 */
[----:B------:R-:W-:-:S10]  /*0250*/  VIADD R20, R0, 0x1 ;  /* 0x0000000100147836 */ /* 0x000fd40000000000 */
[----:B------:R-:W-:Y:S02]  /*0260*/  @!P4 IMAD.IADD R9, R0, 0x1, R9 ;  /* 0x000000010009c824 */ /* 0x000fe400078e0209 */
[----:B------:R-:W-:-:S04]  /*0270*/  @!P2 IADD3 R6, PT, PT, R6, UR6, R11 ;  /* 0x000000060606ac10 */ /* 0x000fc8000fffe00b */
[----:B------:R-:W-:Y:S01]  /*0280*/  @!P2 IADD3 R16, P6, PT, R6, UR8, RZ ;  /* 0x000000080610ac10 */ /* 0x000fe2000ffde0ff */
[----:B------:R-:W-:-:S04]  /*0290*/  IMAD.MOV.U32 R6, RZ, RZ, RZ ;  /* 0x000000ffff067224 */ /* 0x000fc800078e00ff */
[----:B------:R-:W-:Y:S02]  /*02a0*/  @!P2 IMAD.X R17, RZ, RZ, UR9, P6 ;  /* 0x00000009ff11ae24 */ /* 0x000fe4000b0e06ff */
[----:B------:R-:W-:-:S03]  /*02b0*/  IMAD.IADD R7, R0, 0x1, R11 ;  /* 0x0000000100077824 */ /* 0x000fc600078e020b */
[----:B------:R0:W4:Y:S01]  /*02c0*/  @!P2 LDG.E.U8 R14, desc[UR4][R16.64] ;  /* 0x00000004100ea981 */ /* 0x000122000c1e1100 */
[----:B------:R-:W-:Y:S02]  /*02d0*/  ISETP.GE.OR P1, PT, R20, UR6, P1 ;  /* 0x0000000614007c0c */ /* 0x000fe40008f26670 */
[----:B0-----:R-:W-:Y:S02]  /*02e0*/  SHF.R.S32.HI R16, RZ, 0x1f, R7 ;  /* 0x0000001fff107819 */ /* 0x001fe40000011407 */
[----:B--2---:R-:W-:-:S04]  /*02f0*/  @P3 ISETP.NE.AND P6, PT, R12, RZ, PT ;  /* 0x000000ff0c00320c */ /* 0x004fc80003fc5270 */
[----:B------:R-:W-:Y:S02]  /*0300*/  @P3 SEL R6, RZ, 0x1, !P6 ;  /* 0x00000001ff063807 */ /* 0x000fe40007000000 */
[C---:B------:R-:W-:Y:S02]  /*0310*/  @!P4 IADD3 R8, P6, PT, R9.reuse, UR8, RZ ;  /* 0x000000080908cc10 */ /* 0x040fe4000ffde0ff */
[----:B------:R-:W-:Y:S02]  /*0320*/  ISETP.LT.OR P3, PT, R0, RZ, P0 ;  /* 0x000000ff0000720c */ /* 0x000fe40000761670 */
[----:B------:R-:W-:Y:S02]  /*0330*/  @!P4 LEA.HI.X.SX32 R9, R9, UR9, 0x1, P6 ;  /* 0x000000090909cc11 */ /* 0x000fe4000b0f0eff */
[----:B------:R-:W-:Y:S02]  /*0340*/  ISETP.GE.OR P0, PT, R20, UR6, P0 ;  /* 0x0000000614007c0c */ /* 0x000fe40008706670 */
[----:B---3--:R-:W-:Y:S01]  /*0350*/  ISETP.NE.OR P6, PT, R10, RZ, !P5 ;  /* 0x000000ff0a00720c */ /* 0x008fe20006fc5670 */
[----:B------:R-:W-:Y:S01]  /*0360*/  @P5 VIADD R15, R6, 0x1 ;  /* 0x00000001060f5836 */ /* 0x000fe20000000000 */
[----:B------:R-:W-:Y:S01]  /*0370*/  ISETP.LT.OR P0, PT, R0, -0x1, P0 ;  /* 0xffffffff0000780c */ /* 0x000fe20000701670 */
[----:B------:R0:W2:Y:S04]  /*0380*/  @!P4 LDG.E.U8 R18, desc[UR4][R8.64] ;  /* 0x000000040812c981 */ /* 0x0000a8000c1e1100 */
[----:B------:R-:W-:Y:S01]  /*0390*/  @!P3 VIADD R12, R7, UR6 ;  /* 0x00000006070cbc36 */ /* 0x000fe20008000000 */
[----:B------:R-:W-:-:S05]  /*03a0*/  LOP3.LUT R10, R13, R20, RZ, 0xfc, !PT ;  /* 0x000000140d0a7212 */ /* 0x000fca00078efcff */
[----:B------:R-:W-:Y:S01]  /*03b0*/  @!P6 IMAD.MOV R15, RZ, RZ, R6 ;  /* 0x000000ffff0fe224 */ /* 0x000fe200078e0206 */
[----:B------:R-:W-:Y:S02]  /*03c0*/  @!P3 IADD3 R12, P6, PT, R12, UR8, RZ ;  /* 0x000000080c0cbc10 */ /* 0x000fe4000ffde0ff */
[----:B------:R-:W-:Y:S02]  /*03d0*/  @!P0 IADD3 R11, PT, PT, R20, UR6, R11 ;  /* 0x00000006140b8c10 */ /* 0x000fe4000fffe00b */
[----:B------:R-:W-:Y:S01]  /*03e0*/  ISETP.LT.OR P1, PT, R10, RZ, P1 ;  /* 0x000000ff0a00720c */ /* 0x000fe20000f21670 */
[----:B------:R-:W-:Y:S01]  /*03f0*/  @!P3 IMAD.X R13, RZ, RZ, UR9, P6 ;  /* 0x00000009ff0dbe24 */ /* 0x000fe2000b0e06ff */
[----:B------:R-:W-:-:S04]  /*0400*/  @!P0 IADD3 R10, P6, PT, R11, UR8, RZ ;  /* 0x000000080b0a8c10 */ /* 0x000fc8000ffde0ff */
[----:B------:R-:W3:Y:S01]  /*0410*/  @!P3 LDG.E.U8 R12, desc[UR4][R12.64] ;  /* 0x000000040c0cb981 */ /* 0x000ee2000c1e1100 */
[----:B------:R-:W-:Y:S01]  /*0420*/  @!P0 IMAD.X R11, RZ, RZ, UR9, P6 ;  /* 0x00000009ff0b8e24 */ /* 0x000fe2000b0e06ff */
[----:B0-----:R-:W-:-:S04]  /*0430*/  IADD3 R8, P6, PT, R7, UR8, RZ ;  /* 0x0000000807087c10 */ /* 0x001fc8000ffde0ff */
[----:B------:R-:W-:Y:S01]  /*0440*/  IADD3.X R9, PT, PT, R16, UR9, RZ, P6, !PT ;  /* 0x0000000910097c10 */ /* 0x000fe2000b7fe4ff */
[----:B------:R-:W5:Y:S01]  /*0450*/  @!P1 LDG.E.U8 R4, desc[UR4][R4.64+0x1] ;  /* 0x0000010404049981 */ /* 0x000f62000c1e1100 */
[----:B------:R-:W-:-:S03]  /*0460*/  ISETP.GE.AND P6, PT, R20, UR6, PT ;  /* 0x0000000614007c0c */ /* 0x000fc6000bfc6270 */
[----:B------:R-:W5:Y:S01]  /*0470*/  @!P0 LDG.E.U8 R10, desc[UR4][R10.64] ;  /* 0x000000040a0a8981 */ /* 0x000f62000c1e1100 */
[----:B------:R-:W-:-:S03]  /*0480*/  ISETP.LT.OR P6, PT, R0, -0x1, P6 ;  /* 0xffffffff0000780c */ /* 0x000fc600037c1670 */
[----:B------:R-:W5:Y:S10]  /*0490*/  LDG.E.U8 R8, desc[UR4][R8.64] ;  /* 0x0000000408087981 */ /* 0x000f74000c1e1100 */
[----:B------:R-:W5:Y:S01]  /*04a0*/  @!P6 LDG.E.U8 R2, desc[UR4][R2.64+0x1] ;  /* 0x000001040202e981 */ /* 0x000f62000c1e1100 */
[----:B------:R-:W-:Y:S01]  /*04b0*/  @P5 IMAD.MOV.U32 R6, RZ, RZ, R15 ;  /* 0x000000ffff065224 */ /* 0x000fe200078e000f */
[----:B----4-:R-:W-:-:S03]  /*04c0*/  ISETP.NE.OR P5, PT, R14, RZ, P2 ;  /* 0x000000ff0e00720c */ /* 0x010fc600017a5670 */
[----:B------:R-:W-:-:S10]  /*04d0*/  @!P2 VIADD R0, R6, 0x1 ;  /* 0x000000010600a836 */ /* 0x000fd40000000000 */
[----:B------:R-:W-:-:S04]  /*04e0*/  @!P5 IMAD.MOV R0, RZ, RZ, R6 ;  /* 0x000000ffff00d224 */ /* 0x000fc800078e0206 */
[----:B------:R-:W-:-:S04]  /*04f0*/  @!P2 IMAD.MOV.U32 R6, RZ, RZ, R0 ;  /* 0x000000ffff06a224 */ /* 0x000fc800078e0000 */
[----:B------:R-:W-:Y:S01]  /*0500*/  @!P4 VIADD R0, R6, 0x1 ;  /* 0x000000010600c836 */ /* 0x000fe20000000000 */
[----:B--2---:R-:W-:-:S13]  /*0510*/  ISETP.NE.OR P5, PT, R18, RZ, P4 ;  /* 0x000000ff1200720c */ /* 0x004fda00027a5670 */
[----:B------:R-:W-:Y:S01]  /*0520*/  @!P5 IMAD.MOV R0, RZ, RZ, R6 ;  /* 0x000000ffff00d224 */ /* 0x000fe200078e0206 */
[----:B---3--:R-:W-:-:S03]  /*0530*/  ISETP.NE.OR P2, PT, R12, RZ, P3 ;  /* 0x000000ff0c00720c */ /* 0x008fc60001f45670 */
[----:B------:R-:W-:Y:S01]  /*0540*/  @!P4 IMAD.MOV.U32 R6, RZ, RZ, R0 ;  /* 0x000000ffff06c224 */ /* 0x000fe200078e0000 */
[----:B-----5:R-:W-:-:S03]  /*0550*/  ISETP.NE.OR P4, PT, R4, RZ, P1 ;  /* 0x000000ff0400720c */ /* 0x020fc60000f85670 */
[----:B------:R-:W-:-:S06]  /*0560*/  @!P3 VIADD R0, R6, 0x1 ;  /* 0x000000010600b836 */ /* 0x000fcc0000000000 */
[----:B------:R-:W-:-:S04]  /*0570*/  @!P2 IMAD.MOV R0, RZ, RZ, R6 ;  /* 0x000000ffff00a224 */ /* 0x000fc800078e0206 */
[----:B------:R-:W-:-:S04]  /*0580*/  @!P3 IMAD.MOV.U32 R6, RZ, RZ, R0 ;  /* 0x000000ffff06b224 */ /* 0x000fc800078e0000 */
[----:B------:R-:W-:Y:S01]  /*0590*/  @!P1 VIADD R0, R6, 0x1 ;  /* 0x0000000106009836 */ /* 0x000fe20000000000 */
[----:B------:R-:W-:Y:S01]  /*05a0*/  ISETP.NE.OR P2, PT, R2, RZ, P6 ;  /* 0x000000ff0200720c */ /* 0x000fe20003745670 */
[----:B------:R-:W-:-:S04]  /*05b0*/  @!P4 IMAD.MOV R0, RZ, RZ, R6 ;  /* 0x000000ffff00c224 */ /* 0x000fc800078e0206 */
[----:B------:R-:W-:Y:S01]  /*05c0*/  @!P1 IMAD.MOV.U32 R6, RZ, RZ, R0 ;  /* 0x000000ffff069224 */ /* 0x000fe200078e0000 */
[----:B------:R-:W-:-:S03]  /*05d0*/  ISETP.NE.OR P1, PT, R10, RZ, P0 ;  /* 0x000000ff0a00720c */ /* 0x000fc60000725670 */
[----:B------:R-:W-:-:S04]  /*05e0*/  @!P6 VIADD R0, R6, 0x1 ;  /* 0x000000010600e836 */ /* 0x000fc80000000000 */
[----:B------:R-:W-:-:S04]  /*05f0*/  @!P2 IMAD.MOV R0, RZ, RZ, R6 ;  /* 0x000000ffff00a224 */ /* 0x000fc800078e0206 */
[----:B------:R-:W-:-:S04]  /*0600*/  @!P6 IMAD.MOV.U32 R6, RZ, RZ, R0 ;  /* 0x000000ffff06e224 */ /* 0x000fc800078e0000 */
[----:B------:R-:W-:Y:S02]  /*0610*/  @!P0 VIADD R0, R6, 0x1 ;  /* 0x0000000106008836 */ /* 0x000fe40000000000 */
[----:B------:R-:W-:-:S04]  /*0620*/  @!P1 IMAD.MOV R0, RZ, RZ, R6 ;  /* 0x000000ffff009224 */ /* 0x000fc800078e0206 */
[----:B------:R-:W-:-:S05]  /*0630*/  @!P0 IMAD.MOV.U32 R6, RZ, RZ, R0 ;  /* 0x000000ffff068224 */ /* 0x000fca00078e0000 */
[----:B------:R-:W-:-:S04]  /*0640*/  LOP3.LUT R0, R6, 0xfffffffe, RZ, 0xc0, !PT ;  /* 0xfffffffe06007812 */ /* 0x000fc800078ec0ff */
[----:B------:R-:W-:-:S04]  /*0650*/  ISETP.NE.AND P0, PT, R0, 0x2, PT ;  /* 0x000000020000780c */ /* 0x000fc80003f05270 */
[----:B------:R-:W-:-:S13]  /*0660*/  ISETP.EQ.OR P0, PT, R8, RZ, P0 ;  /* 0x000000ff0800720c */ /* 0x000fda0000702670 */
[----:B------:R-:W0:Y:S01]  /*0670*/  @!P0 LDC.64 R2, c[0x0][0x390] ;  /* 0x0000e400ff028b82 */ /* 0x000e220000000a00 */
[----:B------:R-:W-:Y:S01]  /*0680*/  IMAD.MOV.U32 R0, RZ, RZ, 0x1 ;  /* 0x00000001ff007424 */ /* 0x000fe200078e00ff */
[----:B0-----:R-:W-:-:S05]  /*0690*/  @!P0 IADD3 R2, P1, PT, R7, R2, RZ ;  /* 0x0000000207028210 */ /* 0x001fca0007f3e0ff */
[----:B------:R-:W-:-:S05]  /*06a0*/  @!P0 IMAD.X R3, R16, 0x1, R3, P1 ;  /* 0x0000000110038824 */ /* 0x000fca00008e0603 */
[----:B------:R0:W-:Y:S01]  /*06b0*/  @!P0 STG.E.U8 desc[UR4][R2.64], R0 ;  /* 0x0000000002008986 */ /* 0x0001e2000c101104 */
[----:B------:R-:W-:Y:S05]  /*06c0*/  @!P0 EXIT ;  /* 0x000000000000894d */ /* 0x000fea0003800000 */
[----:B------:R-:W-:Y:S01]  /*06d0*/  ISETP.NE.AND P0, PT, R6, 0x3, PT ;  /* 0x000000030600780c */ /* 0x000fe20003f05270 */
[----:B0-----:R-:W-:-:S03]  /*06e0*/  IMAD.MOV.U32 R0, RZ, RZ, 0x1 ;  /* 0x00000001ff007424 */ /* 0x001fc600078e00ff */
[----:B------:R-:W-:-:S13]  /*06f0*/  ISETP.NE.OR P0, PT, R8, RZ, P0 ;  /* 0x000000ff0800720c */ /* 0x000fda0000705670 */
[----:B------:R-:W0:Y:S02]  /*0700*/  @!P0 LDC.64 R2, c[0x0][0x390] ;  /* 0x0000e400ff028b82 */ /* 0x000e240000000a00 */
[----:B0-----:R-:W-:-:S05]  /*0710*/  @!P0 IADD3 R2, P1, PT, R7, R2, RZ ;  /* 0x0000000207028210 */ /* 0x001fca0007f3e0ff */
[----:B------:R-:W-:-:S05]  /*0720*/  @!P0 IMAD.X R3, R16, 0x1, R3, P1 ;  /* 0x0000000110038824 */ /* 0x000fca00008e0603 */
[----:B------:R0:W-:Y:S01]  /*0730*/  @!P0 STG.E.U8 desc[UR4][R2.64], R0 ;  /* 0x0000000002008986 */ /* 0x0001e2000c101104 */
[----:B------:R-:W-:Y:S05]  /*0740*/  @!P0 EXIT ;  /* 0x000000000000894d */ /* 0x000fea0003800000 */
[----:B------:R-:W0:Y:S02]  /*0750*/  LDCU.64 UR6, c[0x0][0x390] ;  /* 0x00007200ff0677ac */ /* 0x000e240008000a00 */
[----:B0-----:R-:W-:-:S04]  /*0760*/  IADD3 R2, P0, PT, R7, UR6, RZ ;  /* 0x0000000607027c10 */ /* 0x001fc8000ff1e0ff */
[----:B------:R-:W-:-:S05]  /*0770*/  IADD3.X R3, PT, PT, R16, UR7, RZ, P0, !PT ;  /* 0x0000000710037c10 */ /* 0x000fca00087fe4ff */
[----:B------:R-:W-:Y:S01]  /*0780*/  STG.E.U8 desc[UR4][R2.64], RZ ;  /* 0x000000ff02007986 */ /* 0x000fe2000c101104 */
[----:B------:R-:W-:Y:S05]  /*0790*/  EXIT ;  /* 0x000000000000794d */ /* 0x000fea0003800000 */
.L_x_0:
[----:B------:R-:W-:-:S00]  /*07a0*/  BRA `(.L_x_0) ;  /* 0xfffffffc00fc7947 */ /* 0x000fc0000383ffff */
[----:B------:R-:W-:-:S00]  /*07b0*/  NOP ;  /* 0x0000000000007918 */ /* 0x000fc00000000000 */
        /* <DEDUP_REMOVED lines=12> */
.L_x_1:


//--------------------- .nv.shared.reserved.0     --------------------------
	.section	.nv.shared.reserved.0,"aw",@nobits
	.weak		__nv_reservedSMEM_offset_0_alias
	.size		__nv_reservedSMEM_offset_0_alias, 0, 64
	.other		__nv_reservedSMEM_offset_0_alias,@"STO_CUDA_RESERVED_SHARED STV_DEFAULT"
__nv_reservedSMEM_offset_0_alias:
	.zero		0
	.zero		64


//--------------------- .nv.constant0._Z7gpu_simPbiS_ --------------------------
	.section	.nv.constant0._Z7gpu_simPbiS_,"a",@progbits
	.sectionflags	@""
	.align	4
.nv.constant0._Z7gpu_simPbiS_:
	.zero		920


//--------------------- SYMBOLS --------------------------

	.type		.nv.reservedSmem.offset0,@object
	.size		.nv.reservedSmem.offset0,0x4
